//
// Generated by NVIDIA NVVM Compiler
//
// Compiler Build ID: CL-36424714
// Cuda compilation tools, release 13.0, V13.0.88
// Based on NVVM 20.0.0
//

.version 9.0
.target sm_100
.address_size 64

	// .globl	_Z11read_kernelILi128ELi1EEvPKvPv

.visible .entry _Z11read_kernelILi128ELi1EEvPKvPv(
	.param .u64 .ptr .align 1 _Z11read_kernelILi128ELi1EEvPKvPv_param_0,
	.param .u64 .ptr .align 1 _Z11read_kernelILi128ELi1EEvPKvPv_param_1
)
{
	.reg .pred 	%p<2>;
	.reg .b32 	%r<17>;
	.reg .b64 	%rd<6>;

	ld.param.u64 	%rd3, [_Z11read_kernelILi128ELi1EEvPKvPv_param_0];
	ld.param.u64 	%rd1, [_Z11read_kernelILi128ELi1EEvPKvPv_param_1];
	mov.u32 	%r9, %ctaid.x;
	shl.b32 	%r10, %r9, 7;
	mov.u32 	%r11, %tid.x;
	add.s32 	%r12, %r10, %r11;
	mul.wide.u32 	%rd4, %r12, 16;
	add.s64 	%rd2, %rd3, %rd4;
	// begin inline asm
	ld.global.cs.v4.b32 {%r5, %r6, %r7, %r8}, [%rd2];
	// end inline asm
	setp.eq.s32 	%p1, %r5, 0;
	@%p1 bra 	$L__BB0_2;
	// begin inline asm
	st.global.cs.v4.b32 [%rd1], {%r5, %r6, %r7, %r8};
	// end inline asm
$L__BB0_2:
	ret;

}
	// .globl	_Z12write_kernelILi128ELi1EEvPv
.visible .entry _Z12write_kernelILi128ELi1EEvPv(
	.param .u64 .ptr .align 1 _Z12write_kernelILi128ELi1EEvPv_param_0
)
{
	.reg .b32 	%r<9>;
	.reg .b64 	%rd<4>;

	ld.param.u64 	%rd2, [_Z12write_kernelILi128ELi1EEvPv_param_0];
	mov.u32 	%r5, %ctaid.x;
	shl.b32 	%r6, %r5, 7;
	mov.u32 	%r7, %tid.x;
	add.s32 	%r8, %r6, %r7;
	mul.wide.u32 	%rd3, %r8, 16;
	add.s64 	%rd1, %rd2, %rd3;
	mov.b32 	%r4, 0;
	// begin inline asm
	st.global.cs.v4.b32 [%rd1], {%r4, %r4, %r4, %r4};
	// end inline asm
	ret;

}
	// .globl	_Z11copy_kernelILi128ELi1EEvPKvPv
.visible .entry _Z11copy_kernelILi128ELi1EEvPKvPv(
	.param .u64 .ptr .align 1 _Z11copy_kernelILi128ELi1EEvPKvPv_param_0,
	.param .u64 .ptr .align 1 _Z11copy_kernelILi128ELi1EEvPKvPv_param_1
)
{
	.reg .b32 	%r<13>;
	.reg .b64 	%rd<6>;

	ld.param.u64 	%rd3, [_Z11copy_kernelILi128ELi1EEvPKvPv_param_0];
	ld.param.u64 	%rd4, [_Z11copy_kernelILi128ELi1EEvPKvPv_param_1];
	mov.u32 	%r9, %ctaid.x;
	shl.b32 	%r10, %r9, 7;
	mov.u32 	%r11, %tid.x;
	add.s32 	%r12, %r10, %r11;
	mul.wide.u32 	%rd5, %r12, 16;
	add.s64 	%rd1, %rd3, %rd5;
	add.s64 	%rd2, %rd4, %rd5;
	// begin inline asm
	ld.global.cs.v4.b32 {%r1, %r2, %r3, %r4}, [%rd1];
	// end inline asm
	// begin inline asm
	st.global.cs.v4.b32 [%rd2], {%r1, %r2, %r3, %r4};
	// end inline asm
	ret;

}


// ===== COMPILED SASS (sm_100) =====

	.target	sm_100

	.elftype	@"ET_EXEC"


//--------------------- .note.nv.tkinfo           --------------------------
	.section	.note.nv.tkinfo,"",@"SHT_NOTE"
	.sectionflags	@"SHF_NOTE_NV_TKINFO"
	.tkinfo
        /*0018*/ 	.word	0x00000002
        /*0030*/ 	.string	""
        /*0030*/ 	.string	"ptxas"
        /*0030*/ 	.string	"Cuda compilation tools, release 13.0, V13.0.88"
        /*0030*/ 	.string	"Build cuda_13.0.r13.0/compiler.36424714_0"
        /*0030*/ 	.string	"-arch sm_100 -m 64 "



//--------------------- .note.nv.cuinfo           --------------------------
	.section	.note.nv.cuinfo,"",@"SHT_NOTE"
	.sectionflags	@"SHF_NOTE_NV_CUINFO"
        /*0018*/ 	.short	0x0002
        /*001a*/ 	.short	0x0064
        /*001c*/ 	.short	0x0082
	.zero		2


//--------------------- .nv.info                  --------------------------
	.section	.nv.info,"",@"SHT_CUDA_INFO"
	.align	4


	//----- nvinfo : EIATTR_REGCOUNT
	.align		4
        /*0000*/ 	.byte	0x04, 0x2f
        /*0002*/ 	.short	(.L_1 - .L_0)
	.align		4
.L_0:
        /*0004*/ 	.word	index@(_Z11read_kernelILi128ELi1EEvPKvPv)
        /*0008*/ 	.word	0x0000000a


	//----- nvinfo : EIATTR_FRAME_SIZE
	.align		4
.L_1:
        /*000c*/ 	.byte	0x04, 0x11
        /*000e*/ 	.short	(.L_3 - .L_2)
	.align		4
.L_2:
        /*0010*/ 	.word	index@(_Z11read_kernelILi128ELi1EEvPKvPv)
        /*0014*/ 	.word	0x00000000


	//----- nvinfo : EIATTR_REGCOUNT
	.align		4
.L_3:
        /*0018*/ 	.byte	0x04, 0x2f
        /*001a*/ 	.short	(.L_5 - .L_4)
	.align		4
.L_4:
        /*001c*/ 	.word	index@(_Z12write_kernelILi128ELi1EEvPv)
        /*0020*/ 	.word	0x00000008


	//----- nvinfo : EIATTR_FRAME_SIZE
	.align		4
.L_5:
        /*0024*/ 	.byte	0x04, 0x11
        /*0026*/ 	.short	(.L_7 - .L_6)
	.align		4
.L_6:
        /*0028*/ 	.word	index@(_Z12write_kernelILi128ELi1EEvPv)
        /*002c*/ 	.word	0x00000000


	//----- nvinfo : EIATTR_REGCOUNT
	.align		4
.L_7:
        /*0030*/ 	.byte	0x04, 0x2f
        /*0032*/ 	.short	(.L_9 - .L_8)
	.align		4
.L_8:
        /*0034*/ 	.word	index@(_Z11copy_kernelILi128ELi1EEvPKvPv)
        /*0038*/ 	.word	0x0000000e


	//----- nvinfo : EIATTR_FRAME_SIZE
	.align		4
.L_9:
        /*003c*/ 	.byte	0x04, 0x11
        /*003e*/ 	.short	(.L_11 - .L_10)
	.align		4
.L_10:
        /*0040*/ 	.word	index@(_Z11copy_kernelILi128ELi1EEvPKvPv)
        /*0044*/ 	.word	0x00000000


	//----- nvinfo : EIATTR_MIN_STACK_SIZE
	.align		4
.L_11:
        /*0048*/ 	.byte	0x04, 0x12
        /*004a*/ 	.short	(.L_13 - .L_12)
	.align		4
.L_12:
        /*004c*/ 	.word	index@(_Z11copy_kernelILi128ELi1EEvPKvPv)
        /*0050*/ 	.word	0x00000000


	//----- nvinfo : EIATTR_MIN_STACK_SIZE
	.align		4
.L_13:
        /*0054*/ 	.byte	0x04, 0x12
        /*0056*/ 	.short	(.L_15 - .L_14)
	.align		4
.L_14:
        /*0058*/ 	.word	index@(_Z12write_kernelILi128ELi1EEvPv)
        /*005c*/ 	.word	0x00000000


	//----- nvinfo : EIATTR_MIN_STACK_SIZE
	.align		4
.L_15:
        /*0060*/ 	.byte	0x04, 0x12
        /*0062*/ 	.short	(.L_17 - .L_16)
	.align		4
.L_16:
        /*0064*/ 	.word	index@(_Z11read_kernelILi128ELi1EEvPKvPv)
        /*0068*/ 	.word	0x00000000
.L_17:


//--------------------- .nv.compat                --------------------------
	.section	.nv.compat,"",@"SHT_CUDA_COMPAT_INFO"
	.align	4
        /*0000*/ 	.byte	0x02, 0x09, 0x00, 0x00, 0x02, 0x02, 0x01, 0x00, 0x02, 0x05, 0x05, 0x00, 0x03, 0x07, 0x01, 0x01
        /*0010*/ 	.byte	0x02, 0x03, 0x00, 0x00, 0x02, 0x06, 0x01, 0x00, 0x04, 0x0b, 0x08, 0x00, 0x09, 0x00, 0x00, 0x00
        /*0020*/ 	.byte	0x00, 0x00, 0x00, 0x00


//--------------------- .nv.info._Z11copy_kernelILi128ELi1EEvPKvPv --------------------------
	.section	.nv.info._Z11copy_kernelILi128ELi1EEvPKvPv,"",@"SHT_CUDA_INFO"
	.sectionflags	@""
	.align	4


	//----- nvinfo : EIATTR_CUDA_API_VERSION
	.align		4
        /*0000*/ 	.byte	0x04, 0x37
        /*0002*/ 	.short	(.L_19 - .L_18)
.L_18:
        /*0004*/ 	.word	0x00000082


	//----- nvinfo : EIATTR_KPARAM_INFO
	.align		4
.L_19:
        /*0008*/ 	.byte	0x04, 0x17
        /*000a*/ 	.short	(.L_21 - .L_20)
.L_20:
        /*000c*/ 	.word	0x00000000
        /*0010*/ 	.short	0x0001
        /*0012*/ 	.short	0x0008
        /*0014*/ 	.byte	0x00, 0xf5, 0x21, 0x00


	//----- nvinfo : EIATTR_KPARAM_INFO
	.align		4
.L_21:
        /*0018*/ 	.byte	0x04, 0x17
        /*001a*/ 	.short	(.L_23 - .L_22)
.L_22:
        /*001c*/ 	.word	0x00000000
        /*0020*/ 	.short	0x0000
        /*0022*/ 	.short	0x0000
        /*0024*/ 	.byte	0x00, 0xf5, 0x21, 0x00


	//----- nvinfo : EIATTR_SPARSE_MMA_MASK
	.align		4
.L_23:
        /*0028*/ 	.byte	0x03, 0x50
        /*002a*/ 	.short	0x0000


	//----- nvinfo : EIATTR_MAXREG_COUNT
	.align		4
        /*002c*/ 	.byte	0x03, 0x1b
        /*002e*/ 	.short	0x00ff


	//----- nvinfo : EIATTR_MERCURY_ISA_VERSION
	.align		4
        /*0030*/ 	.byte	0x03, 0x5f
        /*0032*/ 	.short	0x0101


	//----- nvinfo : EIATTR_VRC_CTA_INIT_COUNT
	.align		4
        /*0034*/ 	.byte	0x02, 0x4a
	.zero		1
	.zero		1


	//----- nvinfo : EIATTR_EXIT_INSTR_OFFSETS
	.align		4
        /*0038*/ 	.byte	0x04, 0x1c
        /*003a*/ 	.short	(.L_25 - .L_24)


	//   ....[0]....
.L_24:
        /*003c*/ 	.word	0x000000b0


	//----- nvinfo : EIATTR_CBANK_PARAM_SIZE
	.align		4
.L_25:
        /*0040*/ 	.byte	0x03, 0x19
        /*0042*/ 	.short	0x0010


	//----- nvinfo : EIATTR_PARAM_CBANK
	.align		4
        /*0044*/ 	.byte	0x04, 0x0a
        /*0046*/ 	.short	(.L_27 - .L_26)
	.align		4
.L_26:
        /*0048*/ 	.word	index@(.nv.constant0._Z11copy_kernelILi128ELi1EEvPKvPv)
        /*004c*/ 	.short	0x0380
        /*004e*/ 	.short	0x0010


	//----- nvinfo : EIATTR_SW_WAR
	.align		4
.L_27:
        /*0050*/ 	.byte	0x04, 0x36
        /*0052*/ 	.short	(.L_29 - .L_28)
.L_28:
        /*0054*/ 	.word	0x00000008
.L_29:


//--------------------- .nv.info._Z12write_kernelILi128ELi1EEvPv --------------------------
	.section	.nv.info._Z12write_kernelILi128ELi1EEvPv,"",@"SHT_CUDA_INFO"
	.sectionflags	@""
	.align	4


	//----- nvinfo : EIATTR_CUDA_API_VERSION
	.align		4
        /*0000*/ 	.byte	0x04, 0x37
        /*0002*/ 	.short	(.L_31 - .L_30)
.L_30:
        /*0004*/ 	.word	0x00000082


	//----- nvinfo : EIATTR_KPARAM_INFO
	.align		4
.L_31:
        /*0008*/ 	.byte	0x04, 0x17
        /*000a*/ 	.short	(.L_33 - .L_32)
.L_32:
        /*000c*/ 	.word	0x00000000
        /*0010*/ 	.short	0x0000
        /*0012*/ 	.short	0x0000
        /*0014*/ 	.byte	0x00, 0xf5, 0x21, 0x00


	//----- nvinfo : EIATTR_SPARSE_MMA_MASK
	.align		4
.L_33:
        /*0018*/ 	.byte	0x03, 0x50
        /*001a*/ 	.short	0x0000


	//----- nvinfo : EIATTR_MAXREG_COUNT
	.align		4
        /*001c*/ 	.byte	0x03, 0x1b
        /*001e*/ 	.short	0x00ff


	//----- nvinfo : EIATTR_MERCURY_ISA_VERSION
	.align		4
        /*0020*/ 	.byte	0x03, 0x5f
        /*0022*/ 	.short	0x0101


	//----- nvinfo : EIATTR_VRC_CTA_INIT_COUNT
	.align		4
        /*0024*/ 	.byte	0x02, 0x4a
	.zero		1
	.zero		1


	//----- nvinfo : EIATTR_EXIT_INSTR_OFFSETS
	.align		4
        /*0028*/ 	.byte	0x04, 0x1c
        /*002a*/ 	.short	(.L_35 - .L_34)


	//   ....[0]....
.L_34:
        /*002c*/ 	.word	0x00000080


	//----- nvinfo : EIATTR_CBANK_PARAM_SIZE
	.align		4
.L_35:
        /*0030*/ 	.byte	0x03, 0x19
        /*0032*/ 	.short	0x0008


	//----- nvinfo : EIATTR_PARAM_CBANK
	.align		4
        /*0034*/ 	.byte	0x04, 0x0a
        /*0036*/ 	.short	(.L_37 - .L_36)
	.align		4
.L_36:
        /*0038*/ 	.word	index@(.nv.constant0._Z12write_kernelILi128ELi1EEvPv)
        /*003c*/ 	.short	0x0380
        /*003e*/ 	.short	0x0008


	//----- nvinfo : EIATTR_SW_WAR
	.align		4
.L_37:
        /*0040*/ 	.byte	0x04, 0x36
        /*0042*/ 	.short	(.L_39 - .L_38)
.L_38:
        /*0044*/ 	.word	0x00000008
.L_39:


//--------------------- .nv.info._Z11read_kernelILi128ELi1EEvPKvPv --------------------------
	.section	.nv.info._Z11read_kernelILi128ELi1EEvPKvPv,"",@"SHT_CUDA_INFO"
	.sectionflags	@""
	.align	4


	//----- nvinfo : EIATTR_CUDA_API_VERSION
	.align		4
        /*0000*/ 	.byte	0x04, 0x37
        /*0002*/ 	.short	(.L_41 - .L_40)
.L_40:
        /*0004*/ 	.word	0x00000082


	//----- nvinfo : EIATTR_KPARAM_INFO
	.align		4
.L_41:
        /*0008*/ 	.byte	0x04, 0x17
        /*000a*/ 	.short	(.L_43 - .L_42)
.L_42:
        /*000c*/ 	.word	0x00000000
        /*0010*/ 	.short	0x0001
        /*0012*/ 	.short	0x0008
        /*0014*/ 	.byte	0x00, 0xf5, 0x21, 0x00


	//----- nvinfo : EIATTR_KPARAM_INFO
	.align		4
.L_43:
        /*0018*/ 	.byte	0x04, 0x17
        /*001a*/ 	.short	(.L_45 - .L_44)
.L_44:
        /*001c*/ 	.word	0x00000000
        /*0020*/ 	.short	0x0000
        /*0022*/ 	.short	0x0000
        /*0024*/ 	.byte	0x00, 0xf5, 0x21, 0x00


	//----- nvinfo : EIATTR_SPARSE_MMA_MASK
	.align		4
.L_45:
        /*0028*/ 	.byte	0x03, 0x50
        /*002a*/ 	.short	0x0000


	//----- nvinfo : EIATTR_MAXREG_COUNT
	.align		4
        /*002c*/ 	.byte	0x03, 0x1b
        /*002e*/ 	.short	0x00ff


	//----- nvinfo : EIATTR_MERCURY_ISA_VERSION
	.align		4
        /*0030*/ 	.byte	0x03, 0x5f
        /*0032*/ 	.short	0x0101


	//----- nvinfo : EIATTR_VRC_CTA_INIT_COUNT
	.align		4
        /*0034*/ 	.byte	0x02, 0x4a
	.zero		1
	.zero		1


	//----- nvinfo : EIATTR_EXIT_INSTR_OFFSETS
	.align		4
        /*0038*/ 	.byte	0x04, 0x1c
        /*003a*/ 	.short	(.L_47 - .L_46)


	//   ....[0]....
.L_46:
        /*003c*/ 	.word	0x00000090


	//   ....[1]....
        /*0040*/ 	.word	0x000000c0


	//----- nvinfo : EIATTR_CBANK_PARAM_SIZE
	.align		4
.L_47:
        /*0044*/ 	.byte	0x03, 0x19
        /*0046*/ 	.short	0x0010


	//----- nvinfo : EIATTR_PARAM_CBANK
	.align		4
        /*0048*/ 	.byte	0x04, 0x0a
        /*004a*/ 	.short	(.L_49 - .L_48)
	.align		4
.L_48:
        /*004c*/ 	.word	index@(.nv.constant0._Z11read_kernelILi128ELi1EEvPKvPv)
        /*0050*/ 	.short	0x0380
        /*0052*/ 	.short	0x0010


	//----- nvinfo : EIATTR_SW_WAR
	.align		4
.L_49:
        /*0054*/ 	.byte	0x04, 0x36
        /*0056*/ 	.short	(.L_51 - .L_50)
.L_50:
        /*0058*/ 	.word	0x00000008
.L_51:


//--------------------- .nv.callgraph             --------------------------
	.section	.nv.callgraph,"",@"SHT_CUDA_CALLGRAPH"
	.align	4
	.sectionentsize	8
	.align		4
        /*0000*/ 	.word	0x00000000
	.align		4
        /*0004*/ 	.word	0xffffffff
	.align		4
        /*0008*/ 	.word	0x00000000
	.align		4
        /*000c*/ 	.word	0xfffffffe
	.align		4
        /*0010*/ 	.word	0x00000000
	.align		4
        /*0014*/ 	.word	0xfffffffd
	.align		4
        /*0018*/ 	.word	0x00000000
	.align		4
        /*001c*/ 	.word	0xfffffffc


//--------------------- .text._Z11copy_kernelILi128ELi1EEvPKvPv --------------------------
	.section	.text._Z11copy_kernelILi128ELi1EEvPKvPv,"ax",@progbits
	.align	128
        .global         _Z11copy_kernelILi128ELi1EEvPKvPv
        .type           _Z11copy_kernelILi128ELi1EEvPKvPv,@function
        .size           _Z11copy_kernelILi128ELi1EEvPKvPv,(.L_x_3 - _Z11copy_kernelILi128ELi1EEvPKvPv)
        .other          _Z11copy_kernelILi128ELi1EEvPKvPv,@"STO_CUDA_ENTRY STV_DEFAULT"
_Z11copy_kernelILi128ELi1EEvPKvPv:
.text._Z11copy_kernelILi128ELi1EEvPKvPv:
[----:B------:R-:W-:Y:S01]  /*0000*/  LDC R1, c[0x0][0x37c] ;  /* 0x0000df00ff017b82 */ /* 0x000fe20000000800 */
[----:B------:R-:W0:Y:S07]  /*0010*/  S2R R7, SR_CTAID.X ;  /* 0x0000000000077919 */ /* 0x000e2e0000002500 */
[----:B------:R-:W1:Y:S01]  /*0020*/  LDC.64 R2, c[0x0][0x380] ;  /* 0x0000e000ff027b82 */ /* 0x000e620000000a00 */
[----:B------:R-:W2:Y:S01]  /*0030*/  LDCU.64 UR4, c[0x0][0x358] ;  /* 0x00006b00ff0477ac */ /* 0x000ea20008000a00 */
[----:B------:R-:W0:Y:S06]  /*0040*/  S2R R0, SR_TID.X ;  /* 0x0000000000007919 */ /* 0x000e2c0000002100 */
[----:B------:R-:W3:Y:S01]  /*0050*/  LDC.64 R4, c[0x0][0x388] ;  /* 0x0000e200ff047b82 */ /* 0x000ee20000000a00 */
[----:B0-----:R-:W-:-:S05]  /*0060*/  LEA R7, R7, R0, 0x7 ;  /* 0x0000000007077211 */ /* 0x001fca00078e38ff */
[----:B-1----:R-:W-:-:S05]  /*0070*/  IMAD.WIDE.U32 R2, R7, 0x10, R2 ;  /* 0x0000001007027825 */ /* 0x002fca00078e0002 */
[----:B--2---:R-:W2:Y:S01]  /*0080*/  LDG.E.EF.128 R8, desc[UR4][R2.64] ;  /* 0x0000000402087981 */ /* 0x004ea2000c0e1d00 */
[----:B---3--:R-:W-:-:S05]  /*0090*/  IMAD.WIDE.U32 R4, R7, 0x10, R4 ;  /* 0x0000001007047825 */ /* 0x008fca00078e0004 */
[----:B--2---:R-:W-:Y:S01]  /*00a0*/  STG.E.EF.128 desc[UR4][R4.64], R8 ;  /* 0x0000000804007986 */ /* 0x004fe2000c001d04 */
[----:B------:R-:W-:Y:S05]  /*00b0*/  EXIT ;  /* 0x000000000000794d */ /* 0x000fea0003800000 */
.L_x_0:
[----:B------:R-:W-:-:S00]  /*00c0*/  BRA `(.L_x_0) ;  /* 0xfffffffc00fc7947 */ /* 0x000fc0000383ffff */
[----:B------:R-:W-:-:S00]  /*00d0*/  NOP ;  /* 0x0000000000007918 */ /* 0x000fc00000000000 */
        /* <DEDUP_REMOVED lines=10> */
.L_x_3:


//--------------------- .text._Z12write_kernelILi128ELi1EEvPv --------------------------
	.section	.text._Z12write_kernelILi128ELi1EEvPv,"ax",@progbits
	.align	128
        .global         _Z12write_kernelILi128ELi1EEvPv
        .type           _Z12write_kernelILi128ELi1EEvPv,@function
        .size           _Z12write_kernelILi128ELi1EEvPv,(.L_x_4 - _Z12write_kernelILi128ELi1EEvPv)
        .other          _Z12write_kernelILi128ELi1EEvPv,@"STO_CUDA_ENTRY STV_DEFAULT"
_Z12write_kernelILi128ELi1EEvPv:
.text._Z12write_kernelILi128ELi1EEvPv:
[----:B------:R-:W-:Y:S01]  /*0000*/  LDC R1, c[0x0][0x37c] ;  /* 0x0000df00ff017b82 */ /* 0x000fe20000000800 */
[----:B------:R-:W0:Y:S07]  /*0010*/  S2R R5, SR_CTAID.X ;  /* 0x0000000000057919 */ /* 0x000e2e0000002500 */
[----:B------:R-:W1:Y:S01]  /*0020*/  LDC.64 R2, c[0x0][0x380] ;  /* 0x0000e000ff027b82 */ /* 0x000e620000000a00 */
[----:B------:R-:W2:Y:S01]  /*0030*/  LDCU.64 UR4, c[0x0][0x358] ;  /* 0x00006b00ff0477ac */ /* 0x000ea20008000a00 */
[----:B------:R-:W0:Y:S02]  /*0040*/  S2R R0, SR_TID.X ;  /* 0x0000000000007919 */ /* 0x000e240000002100 */
[----:B0-----:R-:W-:-:S05]  /*0050*/  LEA R5, R5, R0, 0x7 ;  /* 0x0000000005057211 */ /* 0x001fca00078e38ff */
[----:B-1----:R-:W-:-:S05]  /*0060*/  IMAD.WIDE.U32 R2, R5, 0x10, R2 ;  /* 0x0000001005027825 */ /* 0x002fca00078e0002 */
[----:B--2---:R-:W-:Y:S01]  /*0070*/  STG.E.EF.128 desc[UR4][R2.64], RZ ;  /* 0x000000ff02007986 */ /* 0x004fe2000c001d04 */
[----:B------:R-:W-:Y:S05]  /*0080*/  EXIT ;  /* 0x000000000000794d */ /* 0x000fea0003800000 */
.L_x_1:
        /* <DEDUP_REMOVED lines=15> */
.L_x_4:


//--------------------- .text._Z11read_kernelILi128ELi1EEvPKvPv --------------------------
	.section	.text._Z11read_kernelILi128ELi1EEvPKvPv,"ax",@progbits
	.align	128
        .global         _Z11read_kernelILi128ELi1EEvPKvPv
        .type           _Z11read_kernelILi128ELi1EEvPKvPv,@function
        .size           _Z11read_kernelILi128ELi1EEvPKvPv,(.L_x_5 - _Z11read_kernelILi128ELi1EEvPKvPv)
        .other          _Z11read_kernelILi128ELi1EEvPKvPv,@"STO_CUDA_ENTRY STV_DEFAULT"
_Z11read_kernelILi128ELi1EEvPKvPv:
.text._Z11read_kernelILi128ELi1EEvPKvPv:
[----:B------:R-:W-:Y:S01]  /*0000*/  LDC R1, c[0x0][0x37c] ;  /* 0x0000df00ff017b82 */ /* 0x000fe20000000800 */
[----:B------:R-:W0:Y:S07]  /*0010*/  S2R R5, SR_CTAID.X ;  /* 0x0000000000057919 */ /* 0x000e2e0000002500 */
[----:B------:R-:W1:Y:S01]  /*0020*/  LDC.64 R2, c[0x0][0x380] ;  /* 0x0000e000ff027b82 */ /* 0x000e620000000a00 */
[----:B------:R-:W2:Y:S01]  /*0030*/  LDCU.64 UR4, c[0x0][0x358] ;  /* 0x00006b00ff0477ac */ /* 0x000ea20008000a00 */
[----:B------:R-:W0:Y:S02]  /*0040*/  S2R R0, SR_TID.X ;  /* 0x0000000000007919 */ /* 0x000e240000002100 */
[----:B0-----:R-:W-:-:S05]  /*0050*/  LEA R5, R5, R0, 0x7 ;  /* 0x0000000005057211 */ /* 0x001fca00078e38ff */
[----:B-1----:R-:W-:-:S05]  /*0060*/  IMAD.WIDE.U32 R2, R5, 0x10, R2 ;  /* 0x0000001005027825 */ /* 0x002fca00078e0002 */
[----:B--2---:R-:W2:Y:S02]  /*0070*/  LDG.E.EF.128 R4, desc[UR4][R2.64] ;  /* 0x0000000402047981 */ /* 0x004ea4000c0e1d00 */
[----:B--2---:R-:W-:-:S13]  /*0080*/  ISETP.NE.AND P0, PT, R4, RZ, PT ;  /* 0x000000ff0400720c */ /* 0x004fda0003f05270 */
[----:B------:R-:W-:Y:S05]  /*0090*/  @!P0 EXIT ;  /* 0x000000000000894d */ /* 0x000fea0003800000 */
[----:B------:R-:W0:Y:S02]  /*00a0*/  LDC.64 R2, c[0x0][0x388] ;  /* 0x0000e200ff027b82 */ /* 0x000e240000000a00 */
[----:B0-----:R-:W-:Y:S01]  /*00b0*/  STG.E.EF.128 desc[UR4][R2.64], R4 ;  /* 0x0000000402007986 */ /* 0x001fe2000c001d04 */
[----:B------:R-:W-:Y:S05]  /*00c0*/  EXIT ;  /* 0x000000000000794d */ /* 0x000fea0003800000 */
.L_x_2:
        /* <DEDUP_REMOVED lines=11> */
.L_x_5:


//--------------------- .nv.shared.reserved.0     --------------------------
	.section	.nv.shared.reserved.0,"aw",@nobits
	.weak		__nv_reservedSMEM_offset_0_alias
	.size		__nv_reservedSMEM_offset_0_alias, 0, 64
	.other		__nv_reservedSMEM_offset_0_alias,@"STO_CUDA_RESERVED_SHARED STV_DEFAULT"
__nv_reservedSMEM_offset_0_alias:
	.zero		0
	.zero		64


//--------------------- .nv.constant0._Z11copy_kernelILi128ELi1EEvPKvPv --------------------------
	.section	.nv.constant0._Z11copy_kernelILi128ELi1EEvPKvPv,"a",@progbits
	.sectionflags	@""
	.align	4
.nv.constant0._Z11copy_kernelILi128ELi1EEvPKvPv:
	.zero		912


//--------------------- .nv.constant0._Z12write_kernelILi128ELi1EEvPv --------------------------
	.section	.nv.constant0._Z12write_kernelILi128ELi1EEvPv,"a",@progbits
	.sectionflags	@""
	.align	4
.nv.constant0._Z12write_kernelILi128ELi1EEvPv:
	.zero		904


//--------------------- .nv.constant0._Z11read_kernelILi128ELi1EEvPKvPv --------------------------
	.section	.nv.constant0._Z11read_kernelILi128ELi1EEvPKvPv,"a",@progbits
	.sectionflags	@""
	.align	4
.nv.constant0._Z11read_kernelILi128ELi1EEvPKvPv:
	.zero		912


//--------------------- SYMBOLS --------------------------

	.type		.nv.reservedSmem.offset0,@object
	.size		.nv.reservedSmem.offset0,0x4
